//
// Generated by NVIDIA NVVM Compiler
//
// Compiler Build ID: CL-36424714
// Cuda compilation tools, release 13.0, V13.0.88
// Based on NVVM 20.0.0
//

.version 9.0
.target sm_100
.address_size 64

	// .globl	_Z6matmulPfS_S_
// _ZZ11matmul_tilePfS_S_E4sh_A has been demoted
// _ZZ11matmul_tilePfS_S_E4sh_B has been demoted

.visible .entry _Z6matmulPfS_S_(
	.param .u64 .ptr .align 1 _Z6matmulPfS_S__param_0,
	.param .u64 .ptr .align 1 _Z6matmulPfS_S__param_1,
	.param .u64 .ptr .align 1 _Z6matmulPfS_S__param_2
)
{
	.reg .pred 	%p<5>;
	.reg .b32 	%r<18>;
	.reg .b32 	%f<52>;
	.reg .b64 	%rd<18>;

	ld.param.u64 	%rd5, [_Z6matmulPfS_S__param_0];
	ld.param.u64 	%rd6, [_Z6matmulPfS_S__param_1];
	ld.param.u64 	%rd7, [_Z6matmulPfS_S__param_2];
	mov.u32 	%r8, %ntid.x;
	mov.u32 	%r9, %ctaid.x;
	mov.u32 	%r10, %tid.x;
	mad.lo.s32 	%r1, %r8, %r9, %r10;
	mov.u32 	%r11, %ntid.y;
	mov.u32 	%r12, %ctaid.y;
	mov.u32 	%r13, %tid.y;
	mad.lo.s32 	%r2, %r11, %r12, %r13;
	setp.gt.u32 	%p1, %r2, 1023;
	setp.gt.s32 	%p2, %r1, 1023;
	or.pred  	%p3, %p1, %p2;
	@%p3 bra 	$L__BB0_4;
	shl.b32 	%r3, %r2, 10;
	mul.wide.u32 	%rd8, %r3, 4;
	cvta.to.global.u64 	%rd9, %rd5;
	add.s64 	%rd10, %rd8, %rd9;
	add.s64 	%rd17, %rd10, 32;
	cvta.to.global.u64 	%rd11, %rd6;
	add.s64 	%rd2, %rd11, 32768;
	mov.f32 	%f51, 0f00000000;
	mov.b32 	%r17, 0;
	mov.u32 	%r16, %r1;
$L__BB0_2:
	mul.wide.s32 	%rd12, %r16, 4;
	add.s64 	%rd13, %rd2, %rd12;
	ld.global.f32 	%f4, [%rd17+-32];
	ld.global.f32 	%f5, [%rd13+-32768];
	fma.rn.f32 	%f6, %f4, %f5, %f51;
	ld.global.f32 	%f7, [%rd17+-28];
	ld.global.f32 	%f8, [%rd13+-28672];
	fma.rn.f32 	%f9, %f7, %f8, %f6;
	ld.global.f32 	%f10, [%rd17+-24];
	ld.global.f32 	%f11, [%rd13+-24576];
	fma.rn.f32 	%f12, %f10, %f11, %f9;
	ld.global.f32 	%f13, [%rd17+-20];
	ld.global.f32 	%f14, [%rd13+-20480];
	fma.rn.f32 	%f15, %f13, %f14, %f12;
	ld.global.f32 	%f16, [%rd17+-16];
	ld.global.f32 	%f17, [%rd13+-16384];
	fma.rn.f32 	%f18, %f16, %f17, %f15;
	ld.global.f32 	%f19, [%rd17+-12];
	ld.global.f32 	%f20, [%rd13+-12288];
	fma.rn.f32 	%f21, %f19, %f20, %f18;
	ld.global.f32 	%f22, [%rd17+-8];
	ld.global.f32 	%f23, [%rd13+-8192];
	fma.rn.f32 	%f24, %f22, %f23, %f21;
	ld.global.f32 	%f25, [%rd17+-4];
	ld.global.f32 	%f26, [%rd13+-4096];
	fma.rn.f32 	%f27, %f25, %f26, %f24;
	ld.global.f32 	%f28, [%rd17];
	ld.global.f32 	%f29, [%rd13];
	fma.rn.f32 	%f30, %f28, %f29, %f27;
	ld.global.f32 	%f31, [%rd17+4];
	ld.global.f32 	%f32, [%rd13+4096];
	fma.rn.f32 	%f33, %f31, %f32, %f30;
	ld.global.f32 	%f34, [%rd17+8];
	ld.global.f32 	%f35, [%rd13+8192];
	fma.rn.f32 	%f36, %f34, %f35, %f33;
	ld.global.f32 	%f37, [%rd17+12];
	ld.global.f32 	%f38, [%rd13+12288];
	fma.rn.f32 	%f39, %f37, %f38, %f36;
	ld.global.f32 	%f40, [%rd17+16];
	ld.global.f32 	%f41, [%rd13+16384];
	fma.rn.f32 	%f42, %f40, %f41, %f39;
	ld.global.f32 	%f43, [%rd17+20];
	ld.global.f32 	%f44, [%rd13+20480];
	fma.rn.f32 	%f45, %f43, %f44, %f42;
	ld.global.f32 	%f46, [%rd17+24];
	ld.global.f32 	%f47, [%rd13+24576];
	fma.rn.f32 	%f48, %f46, %f47, %f45;
	ld.global.f32 	%f49, [%rd17+28];
	ld.global.f32 	%f50, [%rd13+28672];
	fma.rn.f32 	%f51, %f49, %f50, %f48;
	add.s32 	%r17, %r17, 16;
	add.s64 	%rd17, %rd17, 64;
	add.s32 	%r16, %r16, 16384;
	setp.ne.s32 	%p4, %r17, 1024;
	@%p4 bra 	$L__BB0_2;
	add.s32 	%r15, %r3, %r1;
	cvta.to.global.u64 	%rd14, %rd7;
	mul.wide.s32 	%rd15, %r15, 4;
	add.s64 	%rd16, %rd14, %rd15;
	st.global.f32 	[%rd16], %f51;
$L__BB0_4:
	ret;

}
	// .globl	_Z11matmul_tilePfS_S_
.visible .entry _Z11matmul_tilePfS_S_(
	.param .u64 .ptr .align 1 _Z11matmul_tilePfS_S__param_0,
	.param .u64 .ptr .align 1 _Z11matmul_tilePfS_S__param_1,
	.param .u64 .ptr .align 1 _Z11matmul_tilePfS_S__param_2
)
{
	.reg .pred 	%p<9>;
	.reg .b32 	%r<41>;
	.reg .b32 	%f<204>;
	.reg .b64 	%rd<13>;
	// demoted variable
	.shared .align 4 .b8 _ZZ11matmul_tilePfS_S_E4sh_A[16384];
	// demoted variable
	.shared .align 4 .b8 _ZZ11matmul_tilePfS_S_E4sh_B[16384];
	ld.param.u64 	%rd4, [_Z11matmul_tilePfS_S__param_0];
	ld.param.u64 	%rd5, [_Z11matmul_tilePfS_S__param_1];
	ld.param.u64 	%rd3, [_Z11matmul_tilePfS_S__param_2];
	cvta.to.global.u64 	%rd1, %rd5;
	cvta.to.global.u64 	%rd2, %rd4;
	mov.u32 	%r22, %ctaid.x;
	shl.b32 	%r23, %r22, 6;
	mov.u32 	%r36, %tid.x;
	add.s32 	%r2, %r23, %r36;
	mov.u32 	%r24, %ctaid.y;
	shl.b32 	%r25, %r24, 6;
	mov.u32 	%r38, %tid.y;
	add.s32 	%r4, %r25, %r38;
	shl.b32 	%r26, %r38, 8;
	mov.u32 	%r27, _ZZ11matmul_tilePfS_S_E4sh_A;
	add.s32 	%r5, %r27, %r26;
	shl.b32 	%r28, %r36, 2;
	add.s32 	%r6, %r5, %r28;
	mov.u32 	%r29, _ZZ11matmul_tilePfS_S_E4sh_B;
	add.s32 	%r8, %r29, %r28;
	add.s32 	%r7, %r8, %r26;
	shl.b32 	%r30, %r38, 10;
	or.b32  	%r31, %r36, %r30;
	add.s32 	%r39, %r31, %r23;
	shl.b32 	%r32, %r24, 16;
	add.s32 	%r37, %r31, %r32;
	mov.f32 	%f201, 0f00000000;
	mov.b32 	%r40, 0;
$L__BB1_1:
	max.u32 	%r33, %r4, %r36;
	setp.gt.u32 	%p1, %r33, 1023;
	mov.f32 	%f202, 0f00000000;
	@%p1 bra 	$L__BB1_3;
	mul.wide.u32 	%rd6, %r37, 4;
	add.s64 	%rd7, %rd2, %rd6;
	ld.global.f32 	%f202, [%rd7];
$L__BB1_3:
	setp.gt.s32 	%p2, %r2, 1023;
	st.shared.f32 	[%r6], %f202;
	setp.gt.u32 	%p3, %r38, 1023;
	mov.f32 	%f203, 0f00000000;
	or.pred  	%p4, %p2, %p3;
	@%p4 bra 	$L__BB1_5;
	mul.wide.s32 	%rd8, %r39, 4;
	add.s64 	%rd9, %rd1, %rd8;
	ld.global.f32 	%f203, [%rd9];
$L__BB1_5:
	st.shared.f32 	[%r7], %f203;
	bar.sync 	0;
	ld.shared.f32 	%f10, [%r5];
	ld.shared.f32 	%f11, [%r8];
	fma.rn.f32 	%f12, %f10, %f11, %f201;
	ld.shared.f32 	%f13, [%r5+4];
	ld.shared.f32 	%f14, [%r8+256];
	fma.rn.f32 	%f15, %f13, %f14, %f12;
	ld.shared.f32 	%f16, [%r5+8];
	ld.shared.f32 	%f17, [%r8+512];
	fma.rn.f32 	%f18, %f16, %f17, %f15;
	ld.shared.f32 	%f19, [%r5+12];
	ld.shared.f32 	%f20, [%r8+768];
	fma.rn.f32 	%f21, %f19, %f20, %f18;
	ld.shared.f32 	%f22, [%r5+16];
	ld.shared.f32 	%f23, [%r8+1024];
	fma.rn.f32 	%f24, %f22, %f23, %f21;
	ld.shared.f32 	%f25, [%r5+20];
	ld.shared.f32 	%f26, [%r8+1280];
	fma.rn.f32 	%f27, %f25, %f26, %f24;
	ld.shared.f32 	%f28, [%r5+24];
	ld.shared.f32 	%f29, [%r8+1536];
	fma.rn.f32 	%f30, %f28, %f29, %f27;
	ld.shared.f32 	%f31, [%r5+28];
	ld.shared.f32 	%f32, [%r8+1792];
	fma.rn.f32 	%f33, %f31, %f32, %f30;
	ld.shared.f32 	%f34, [%r5+32];
	ld.shared.f32 	%f35, [%r8+2048];
	fma.rn.f32 	%f36, %f34, %f35, %f33;
	ld.shared.f32 	%f37, [%r5+36];
	ld.shared.f32 	%f38, [%r8+2304];
	fma.rn.f32 	%f39, %f37, %f38, %f36;
	ld.shared.f32 	%f40, [%r5+40];
	ld.shared.f32 	%f41, [%r8+2560];
	fma.rn.f32 	%f42, %f40, %f41, %f39;
	ld.shared.f32 	%f43, [%r5+44];
	ld.shared.f32 	%f44, [%r8+2816];
	fma.rn.f32 	%f45, %f43, %f44, %f42;
	ld.shared.f32 	%f46, [%r5+48];
	ld.shared.f32 	%f47, [%r8+3072];
	fma.rn.f32 	%f48, %f46, %f47, %f45;
	ld.shared.f32 	%f49, [%r5+52];
	ld.shared.f32 	%f50, [%r8+3328];
	fma.rn.f32 	%f51, %f49, %f50, %f48;
	ld.shared.f32 	%f52, [%r5+56];
	ld.shared.f32 	%f53, [%r8+3584];
	fma.rn.f32 	%f54, %f52, %f53, %f51;
	ld.shared.f32 	%f55, [%r5+60];
	ld.shared.f32 	%f56, [%r8+3840];
	fma.rn.f32 	%f57, %f55, %f56, %f54;
	ld.shared.f32 	%f58, [%r5+64];
	ld.shared.f32 	%f59, [%r8+4096];
	fma.rn.f32 	%f60, %f58, %f59, %f57;
	ld.shared.f32 	%f61, [%r5+68];
	ld.shared.f32 	%f62, [%r8+4352];
	fma.rn.f32 	%f63, %f61, %f62, %f60;
	ld.shared.f32 	%f64, [%r5+72];
	ld.shared.f32 	%f65, [%r8+4608];
	fma.rn.f32 	%f66, %f64, %f65, %f63;
	ld.shared.f32 	%f67, [%r5+76];
	ld.shared.f32 	%f68, [%r8+4864];
	fma.rn.f32 	%f69, %f67, %f68, %f66;
	ld.shared.f32 	%f70, [%r5+80];
	ld.shared.f32 	%f71, [%r8+5120];
	fma.rn.f32 	%f72, %f70, %f71, %f69;
	ld.shared.f32 	%f73, [%r5+84];
	ld.shared.f32 	%f74, [%r8+5376];
	fma.rn.f32 	%f75, %f73, %f74, %f72;
	ld.shared.f32 	%f76, [%r5+88];
	ld.shared.f32 	%f77, [%r8+5632];
	fma.rn.f32 	%f78, %f76, %f77, %f75;
	ld.shared.f32 	%f79, [%r5+92];
	ld.shared.f32 	%f80, [%r8+5888];
	fma.rn.f32 	%f81, %f79, %f80, %f78;
	ld.shared.f32 	%f82, [%r5+96];
	ld.shared.f32 	%f83, [%r8+6144];
	fma.rn.f32 	%f84, %f82, %f83, %f81;
	ld.shared.f32 	%f85, [%r5+100];
	ld.shared.f32 	%f86, [%r8+6400];
	fma.rn.f32 	%f87, %f85, %f86, %f84;
	ld.shared.f32 	%f88, [%r5+104];
	ld.shared.f32 	%f89, [%r8+6656];
	fma.rn.f32 	%f90, %f88, %f89, %f87;
	ld.shared.f32 	%f91, [%r5+108];
	ld.shared.f32 	%f92, [%r8+6912];
	fma.rn.f32 	%f93, %f91, %f92, %f90;
	ld.shared.f32 	%f94, [%r5+112];
	ld.shared.f32 	%f95, [%r8+7168];
	fma.rn.f32 	%f96, %f94, %f95, %f93;
	ld.shared.f32 	%f97, [%r5+116];
	ld.shared.f32 	%f98, [%r8+7424];
	fma.rn.f32 	%f99, %f97, %f98, %f96;
	ld.shared.f32 	%f100, [%r5+120];
	ld.shared.f32 	%f101, [%r8+7680];
	fma.rn.f32 	%f102, %f100, %f101, %f99;
	ld.shared.f32 	%f103, [%r5+124];
	ld.shared.f32 	%f104, [%r8+7936];
	fma.rn.f32 	%f105, %f103, %f104, %f102;
	ld.shared.f32 	%f106, [%r5+128];
	ld.shared.f32 	%f107, [%r8+8192];
	fma.rn.f32 	%f108, %f106, %f107, %f105;
	ld.shared.f32 	%f109, [%r5+132];
	ld.shared.f32 	%f110, [%r8+8448];
	fma.rn.f32 	%f111, %f109, %f110, %f108;
	ld.shared.f32 	%f112, [%r5+136];
	ld.shared.f32 	%f113, [%r8+8704];
	fma.rn.f32 	%f114, %f112, %f113, %f111;
	ld.shared.f32 	%f115, [%r5+140];
	ld.shared.f32 	%f116, [%r8+8960];
	fma.rn.f32 	%f117, %f115, %f116, %f114;
	ld.shared.f32 	%f118, [%r5+144];
	ld.shared.f32 	%f119, [%r8+9216];
	fma.rn.f32 	%f120, %f118, %f119, %f117;
	ld.shared.f32 	%f121, [%r5+148];
	ld.shared.f32 	%f122, [%r8+9472];
	fma.rn.f32 	%f123, %f121, %f122, %f120;
	ld.shared.f32 	%f124, [%r5+152];
	ld.shared.f32 	%f125, [%r8+9728];
	fma.rn.f32 	%f126, %f124, %f125, %f123;
	ld.shared.f32 	%f127, [%r5+156];
	ld.shared.f32 	%f128, [%r8+9984];
	fma.rn.f32 	%f129, %f127, %f128, %f126;
	ld.shared.f32 	%f130, [%r5+160];
	ld.shared.f32 	%f131, [%r8+10240];
	fma.rn.f32 	%f132, %f130, %f131, %f129;
	ld.shared.f32 	%f133, [%r5+164];
	ld.shared.f32 	%f134, [%r8+10496];
	fma.rn.f32 	%f135, %f133, %f134, %f132;
	ld.shared.f32 	%f136, [%r5+168];
	ld.shared.f32 	%f137, [%r8+10752];
	fma.rn.f32 	%f138, %f136, %f137, %f135;
	ld.shared.f32 	%f139, [%r5+172];
	ld.shared.f32 	%f140, [%r8+11008];
	fma.rn.f32 	%f141, %f139, %f140, %f138;
	ld.shared.f32 	%f142, [%r5+176];
	ld.shared.f32 	%f143, [%r8+11264];
	fma.rn.f32 	%f144, %f142, %f143, %f141;
	ld.shared.f32 	%f145, [%r5+180];
	ld.shared.f32 	%f146, [%r8+11520];
	fma.rn.f32 	%f147, %f145, %f146, %f144;
	ld.shared.f32 	%f148, [%r5+184];
	ld.shared.f32 	%f149, [%r8+11776];
	fma.rn.f32 	%f150, %f148, %f149, %f147;
	ld.shared.f32 	%f151, [%r5+188];
	ld.shared.f32 	%f152, [%r8+12032];
	fma.rn.f32 	%f153, %f151, %f152, %f150;
	ld.shared.f32 	%f154, [%r5+192];
	ld.shared.f32 	%f155, [%r8+12288];
	fma.rn.f32 	%f156, %f154, %f155, %f153;
	ld.shared.f32 	%f157, [%r5+196];
	ld.shared.f32 	%f158, [%r8+12544];
	fma.rn.f32 	%f159, %f157, %f158, %f156;
	ld.shared.f32 	%f160, [%r5+200];
	ld.shared.f32 	%f161, [%r8+12800];
	fma.rn.f32 	%f162, %f160, %f161, %f159;
	ld.shared.f32 	%f163, [%r5+204];
	ld.shared.f32 	%f164, [%r8+13056];
	fma.rn.f32 	%f165, %f163, %f164, %f162;
	ld.shared.f32 	%f166, [%r5+208];
	ld.shared.f32 	%f167, [%r8+13312];
	fma.rn.f32 	%f168, %f166, %f167, %f165;
	ld.shared.f32 	%f169, [%r5+212];
	ld.shared.f32 	%f170, [%r8+13568];
	fma.rn.f32 	%f171, %f169, %f170, %f168;
	ld.shared.f32 	%f172, [%r5+216];
	ld.shared.f32 	%f173, [%r8+13824];
	fma.rn.f32 	%f174, %f172, %f173, %f171;
	ld.shared.f32 	%f175, [%r5+220];
	ld.shared.f32 	%f176, [%r8+14080];
	fma.rn.f32 	%f177, %f175, %f176, %f174;
	ld.shared.f32 	%f178, [%r5+224];
	ld.shared.f32 	%f179, [%r8+14336];
	fma.rn.f32 	%f180, %f178, %f179, %f177;
	ld.shared.f32 	%f181, [%r5+228];
	ld.shared.f32 	%f182, [%r8+14592];
	fma.rn.f32 	%f183, %f181, %f182, %f180;
	ld.shared.f32 	%f184, [%r5+232];
	ld.shared.f32 	%f185, [%r8+14848];
	fma.rn.f32 	%f186, %f184, %f185, %f183;
	ld.shared.f32 	%f187, [%r5+236];
	ld.shared.f32 	%f188, [%r8+15104];
	fma.rn.f32 	%f189, %f187, %f188, %f186;
	ld.shared.f32 	%f190, [%r5+240];
	ld.shared.f32 	%f191, [%r8+15360];
	fma.rn.f32 	%f192, %f190, %f191, %f189;
	ld.shared.f32 	%f193, [%r5+244];
	ld.shared.f32 	%f194, [%r8+15616];
	fma.rn.f32 	%f195, %f193, %f194, %f192;
	ld.shared.f32 	%f196, [%r5+248];
	ld.shared.f32 	%f197, [%r8+15872];
	fma.rn.f32 	%f198, %f196, %f197, %f195;
	ld.shared.f32 	%f199, [%r5+252];
	ld.shared.f32 	%f200, [%r8+16128];
	fma.rn.f32 	%f201, %f199, %f200, %f198;
	bar.sync 	0;
	add.s32 	%r40, %r40, 1;
	add.s32 	%r39, %r39, 65536;
	add.s32 	%r38, %r38, 64;
	add.s32 	%r37, %r37, 64;
	add.s32 	%r36, %r36, 64;
	setp.ne.s32 	%p5, %r40, 16;
	@%p5 bra 	$L__BB1_1;
	setp.gt.s32 	%p6, %r2, 1023;
	setp.gt.u32 	%p7, %r4, 1023;
	or.pred  	%p8, %p7, %p6;
	@%p8 bra 	$L__BB1_8;
	shl.b32 	%r34, %r4, 10;
	add.s32 	%r35, %r34, %r2;
	cvta.to.global.u64 	%rd10, %rd3;
	mul.wide.s32 	%rd11, %r35, 4;
	add.s64 	%rd12, %rd10, %rd11;
	st.global.f32 	[%rd12], %f201;
$L__BB1_8:
	ret;

}


// ===== COMPILED SASS (sm_100) =====

	.target	sm_100

	.elftype	@"ET_EXEC"


//--------------------- .note.nv.tkinfo           --------------------------
	.section	.note.nv.tkinfo,"",@"SHT_NOTE"
	.sectionflags	@"SHF_NOTE_NV_TKINFO"
	.tkinfo
        /*0018*/ 	.word	0x00000002
        /*0030*/ 	.string	""
        /*0030*/ 	.string	"ptxas"
        /*0030*/ 	.string	"Cuda compilation tools, release 13.0, V13.0.88"
        /*0030*/ 	.string	"Build cuda_13.0.r13.0/compiler.36424714_0"
        /*0030*/ 	.string	"-arch sm_100 -m 64 "



//--------------------- .note.nv.cuinfo           --------------------------
	.section	.note.nv.cuinfo,"",@"SHT_NOTE"
	.sectionflags	@"SHF_NOTE_NV_CUINFO"
        /*0018*/ 	.short	0x0002
        /*001a*/ 	.short	0x0064
        /*001c*/ 	.short	0x0082
	.zero		2


//--------------------- .nv.info                  --------------------------
	.section	.nv.info,"",@"SHT_CUDA_INFO"
	.align	4


	//----- nvinfo : EIATTR_REGCOUNT
	.align		4
        /*0000*/ 	.byte	0x04, 0x2f
        /*0002*/ 	.short	(.L_1 - .L_0)
	.align		4
.L_0:
        /*0004*/ 	.word	index@(_Z6matmulPfS_S_)
        /*0008*/ 	.word	0x0000001f


	//----- nvinfo : EIATTR_FRAME_SIZE
	.align		4
.L_1:
        /*000c*/ 	.byte	0x04, 0x11
        /*000e*/ 	.short	(.L_3 - .L_2)
	.align		4
.L_2:
        /*0010*/ 	.word	index@(_Z6matmulPfS_S_)
        /*0014*/ 	.word	0x00000000


	//----- nvinfo : EIATTR_REGCOUNT
	.align		4
.L_3:
        /*0018*/ 	.byte	0x04, 0x2f
        /*001a*/ 	.short	(.L_5 - .L_4)
	.align		4
.L_4:
        /*001c*/ 	.word	index@(_Z11matmul_tilePfS_S_)
        /*0020*/ 	.word	0x00000020


	//----- nvinfo : EIATTR_FRAME_SIZE
	.align		4
.L_5:
        /*0024*/ 	.byte	0x04, 0x11
        /*0026*/ 	.short	(.L_7 - .L_6)
	.align		4
.L_6:
        /*0028*/ 	.word	index@(_Z11matmul_tilePfS_S_)
        /*002c*/ 	.word	0x00000000


	//----- nvinfo : EIATTR_MIN_STACK_SIZE
	.align		4
.L_7:
        /*0030*/ 	.byte	0x04, 0x12
        /*0032*/ 	.short	(.L_9 - .L_8)
	.align		4
.L_8:
        /*0034*/ 	.word	index@(_Z11matmul_tilePfS_S_)
        /*0038*/ 	.word	0x00000000


	//----- nvinfo : EIATTR_MIN_STACK_SIZE
	.align		4
.L_9:
        /*003c*/ 	.byte	0x04, 0x12
        /*003e*/ 	.short	(.L_11 - .L_10)
	.align		4
.L_10:
        /*0040*/ 	.word	index@(_Z6matmulPfS_S_)
        /*0044*/ 	.word	0x00000000
.L_11:


//--------------------- .nv.compat                --------------------------
	.section	.nv.compat,"",@"SHT_CUDA_COMPAT_INFO"
	.align	4
        /*0000*/ 	.byte	0x02, 0x09, 0x00, 0x00, 0x02, 0x02, 0x01, 0x00, 0x02, 0x05, 0x05, 0x00, 0x03, 0x07, 0x01, 0x01
        /*0010*/ 	.byte	0x02, 0x03, 0x00, 0x00, 0x02, 0x06, 0x01, 0x00, 0x04, 0x0b, 0x08, 0x00, 0x09, 0x00, 0x00, 0x00
        /*0020*/ 	.byte	0x00, 0x00, 0x00, 0x00


//--------------------- .nv.info._Z11matmul_tilePfS_S_ --------------------------
	.section	.nv.info._Z11matmul_tilePfS_S_,"",@"SHT_CUDA_INFO"
	.sectionflags	@""
	.align	4


	//----- nvinfo : EIATTR_CUDA_API_VERSION
	.align		4
        /*0000*/ 	.byte	0x04, 0x37
        /*0002*/ 	.short	(.L_13 - .L_12)
.L_12:
        /*0004*/ 	.word	0x00000082


	//----- nvinfo : EIATTR_KPARAM_INFO
	.align		4
.L_13:
        /*0008*/ 	.byte	0x04, 0x17
        /*000a*/ 	.short	(.L_15 - .L_14)
.L_14:
        /*000c*/ 	.word	0x00000000
        /*0010*/ 	.short	0x0002
        /*0012*/ 	.short	0x0010
        /*0014*/ 	.byte	0x00, 0xf5, 0x21, 0x00


	//----- nvinfo : EIATTR_KPARAM_INFO
	.align		4
.L_15:
        /*0018*/ 	.byte	0x04, 0x17
        /*001a*/ 	.short	(.L_17 - .L_16)
.L_16:
        /*001c*/ 	.word	0x00000000
        /*0020*/ 	.short	0x0001
        /*0022*/ 	.short	0x0008
        /*0024*/ 	.byte	0x00, 0xf5, 0x21, 0x00


	//----- nvinfo : EIATTR_KPARAM_INFO
	.align		4
.L_17:
        /*0028*/ 	.byte	0x04, 0x17
        /*002a*/ 	.short	(.L_19 - .L_18)
.L_18:
        /*002c*/ 	.word	0x00000000
        /*0030*/ 	.short	0x0000
        /*0032*/ 	.short	0x0000
        /*0034*/ 	.byte	0x00, 0xf5, 0x21, 0x00


	//----- nvinfo : EIATTR_SPARSE_MMA_MASK
	.align		4
.L_19:
        /*0038*/ 	.byte	0x03, 0x50
        /*003a*/ 	.short	0x0000


	//----- nvinfo : EIATTR_MAXREG_COUNT
	.align		4
        /*003c*/ 	.byte	0x03, 0x1b
        /*003e*/ 	.short	0x00ff


	//----- nvinfo : EIATTR_NUM_BARRIERS
	.align		4
        /*0040*/ 	.byte	0x02, 0x4c
        /*0042*/ 	.byte	0x01
	.zero		1


	//----- nvinfo : EIATTR_MERCURY_ISA_VERSION
	.align		4
        /*0044*/ 	.byte	0x03, 0x5f
        /*0046*/ 	.short	0x0101


	//----- nvinfo : EIATTR_VRC_CTA_INIT_COUNT
	.align		4
        /*0048*/ 	.byte	0x02, 0x4a
	.zero		1
	.zero		1


	//----- nvinfo : EIATTR_EXIT_INSTR_OFFSETS
	.align		4
        /*004c*/ 	.byte	0x04, 0x1c
        /*004e*/ 	.short	(.L_21 - .L_20)


	//   ....[0]....
.L_20:
        /*0050*/ 	.word	0x00000c00


	//   ....[1]....
        /*0054*/ 	.word	0x00000c50


	//----- nvinfo : EIATTR_CBANK_PARAM_SIZE
	.align		4
.L_21:
        /*0058*/ 	.byte	0x03, 0x19
        /*005a*/ 	.short	0x0018


	//----- nvinfo : EIATTR_PARAM_CBANK
	.align		4
        /*005c*/ 	.byte	0x04, 0x0a
        /*005e*/ 	.short	(.L_23 - .L_22)
	.align		4
.L_22:
        /*0060*/ 	.word	index@(.nv.constant0._Z11matmul_tilePfS_S_)
        /*0064*/ 	.short	0x0380
        /*0066*/ 	.short	0x0018


	//----- nvinfo : EIATTR_SW_WAR
	.align		4
.L_23:
        /*0068*/ 	.byte	0x04, 0x36
        /*006a*/ 	.short	(.L_25 - .L_24)
.L_24:
        /*006c*/ 	.word	0x00000008
.L_25:


//--------------------- .nv.info._Z6matmulPfS_S_  --------------------------
	.section	.nv.info._Z6matmulPfS_S_,"",@"SHT_CUDA_INFO"
	.sectionflags	@""
	.align	4


	//----- nvinfo : EIATTR_CUDA_API_VERSION
	.align		4
        /*0000*/ 	.byte	0x04, 0x37
        /*0002*/ 	.short	(.L_27 - .L_26)
.L_26:
        /*0004*/ 	.word	0x00000082


	//----- nvinfo : EIATTR_KPARAM_INFO
	.align		4
.L_27:
        /*0008*/ 	.byte	0x04, 0x17
        /*000a*/ 	.short	(.L_29 - .L_28)
.L_28:
        /*000c*/ 	.word	0x00000000
        /*0010*/ 	.short	0x0002
        /*0012*/ 	.short	0x0010
        /*0014*/ 	.byte	0x00, 0xf5, 0x21, 0x00


	//----- nvinfo : EIATTR_KPARAM_INFO
	.align		4
.L_29:
        /*0018*/ 	.byte	0x04, 0x17
        /*001a*/ 	.short	(.L_31 - .L_30)
.L_30:
        /*001c*/ 	.word	0x00000000
        /*0020*/ 	.short	0x0001
        /*0022*/ 	.short	0x0008
        /*0024*/ 	.byte	0x00, 0xf5, 0x21, 0x00


	//----- nvinfo : EIATTR_KPARAM_INFO
	.align		4
.L_31:
        /*0028*/ 	.byte	0x04, 0x17
        /*002a*/ 	.short	(.L_33 - .L_32)
.L_32:
        /*002c*/ 	.word	0x00000000
        /*0030*/ 	.short	0x0000
        /*0032*/ 	.short	0x0000
        /*0034*/ 	.byte	0x00, 0xf5, 0x21, 0x00


	//----- nvinfo : EIATTR_SPARSE_MMA_MASK
	.align		4
.L_33:
        /*0038*/ 	.byte	0x03, 0x50
        /*003a*/ 	.short	0x0000


	//----- nvinfo : EIATTR_MAXREG_COUNT
	.align		4
        /*003c*/ 	.byte	0x03, 0x1b
        /*003e*/ 	.short	0x00ff


	//----- nvinfo : EIATTR_MERCURY_ISA_VERSION
	.align		4
        /*0040*/ 	.byte	0x03, 0x5f
        /*0042*/ 	.short	0x0101


	//----- nvinfo : EIATTR_VRC_CTA_INIT_COUNT
	.align		4
        /*0044*/ 	.byte	0x02, 0x4a
	.zero		1
	.zero		1


	//----- nvinfo : EIATTR_EXIT_INSTR_OFFSETS
	.align		4
        /*0048*/ 	.byte	0x04, 0x1c
        /*004a*/ 	.short	(.L_35 - .L_34)


	//   ....[0]....
.L_34:
        /*004c*/ 	.word	0x000000b0


	//   ....[1]....
        /*0050*/ 	.word	0x00000550


	//----- nvinfo : EIATTR_CBANK_PARAM_SIZE
	.align		4
.L_35:
        /*0054*/ 	.byte	0x03, 0x19
        /*0056*/ 	.short	0x0018


	//----- nvinfo : EIATTR_PARAM_CBANK
	.align		4
        /*0058*/ 	.byte	0x04, 0x0a
        /*005a*/ 	.short	(.L_37 - .L_36)
	.align		4
.L_36:
        /*005c*/ 	.word	index@(.nv.constant0._Z6matmulPfS_S_)
        /*0060*/ 	.short	0x0380
        /*0062*/ 	.short	0x0018


	//----- nvinfo : EIATTR_SW_WAR
	.align		4
.L_37:
        /*0064*/ 	.byte	0x04, 0x36
        /*0066*/ 	.short	(.L_39 - .L_38)
.L_38:
        /*0068*/ 	.word	0x00000008
.L_39:


//--------------------- .nv.callgraph             --------------------------
	.section	.nv.callgraph,"",@"SHT_CUDA_CALLGRAPH"
	.align	4
	.sectionentsize	8
	.align		4
        /*0000*/ 	.word	0x00000000
	.align		4
        /*0004*/ 	.word	0xffffffff
	.align		4
        /*0008*/ 	.word	0x00000000
	.align		4
        /*000c*/ 	.word	0xfffffffe
	.align		4
        /*0010*/ 	.word	0x00000000
	.align		4
        /*0014*/ 	.word	0xfffffffd
	.align		4
        /*0018*/ 	.word	0x00000000
	.align		4
        /*001c*/ 	.word	0xfffffffc


//--------------------- .text._Z11matmul_tilePfS_S_ --------------------------
	.section	.text._Z11matmul_tilePfS_S_,"ax",@progbits
	.align	128
        .global         _Z11matmul_tilePfS_S_
        .type           _Z11matmul_tilePfS_S_,@function
        .size           _Z11matmul_tilePfS_S_,(.L_x_4 - _Z11matmul_tilePfS_S_)
        .other          _Z11matmul_tilePfS_S_,@"STO_CUDA_ENTRY STV_DEFAULT"
_Z11matmul_tilePfS_S_:
.text._Z11matmul_tilePfS_S_:
[----:B------:R-:W-:Y:S01]  /*0000*/  LDC R1, c[0x0][0x37c] ;  /* 0x0000df00ff017b82 */ /* 0x000fe20000000800 */
[----:B------:R-:W0:Y:S07]  /*0010*/  S2R R2, SR_TID.Y ;  /* 0x0000000000027919 */ /* 0x000e2e0000002200 */
[----:B------:R-:W1:Y:S01]  /*0020*/  S2UR UR6, SR_CgaCtaId ;  /* 0x00000000000679c3 */ /* 0x000e620000008800 */
[----:B------:R-:W-:Y:S01]  /*0030*/  UMOV UR4, 0x400 ;  /* 0x0000040000047882 */ /* 0x000fe20000000000 */
[----:B------:R-:W-:Y:S01]  /*0040*/  HFMA2 R7, -RZ, RZ, 0, 0 ;  /* 0x00000000ff077431 */ /* 0x000fe200000001ff */
[----:B------:R-:W2:Y:S01]  /*0050*/  S2R R16, SR_TID.X ;  /* 0x0000000000107919 */ /* 0x000ea20000002100 */
[----:B------:R-:W-:Y:S01]  /*0060*/  UIADD3 UR5, UPT, UPT, UR4, 0x4000, URZ ;  /* 0x0000400004057890 */ /* 0x000fe2000fffe0ff */
[----:B------:R-:W3:Y:S01]  /*0070*/  LDCU.64 UR8, c[0x0][0x358] ;  /* 0x00006b00ff0877ac */ /* 0x000ee20008000a00 */
[----:B------:R-:W4:Y:S01]  /*0080*/  S2R R5, SR_CTAID.X ;  /* 0x0000000000057919 */ /* 0x000f220000002500 */
[----:B------:R-:W5:Y:S01]  /*0090*/  S2R R23, SR_CTAID.Y ;  /* 0x0000000000177919 */ /* 0x000f620000002600 */
[----:B-1----:R-:W-:-:S02]  /*00a0*/  ULEA UR4, UR6, UR4, 0x18 ;  /* 0x0000000406047291 */ /* 0x002fc4000f8ec0ff */
[----:B------:R-:W-:Y:S01]  /*00b0*/  ULEA UR5, UR6, UR5, 0x18 ;  /* 0x0000000506057291 */ /* 0x000fe2000f8ec0ff */
[----:B0-----:R-:W-:-:S03]  /*00c0*/  SHF.L.U32 R3, R2, 0xa, RZ ;  /* 0x0000000a02037819 */ /* 0x001fc600000006ff */
[----:B------:R-:W-:Y:S01]  /*00d0*/  LEA R21, R2, UR4, 0x8 ;  /* 0x0000000402157c11 */ /* 0x000fe2000f8e40ff */
[----:B------:R-:W-:Y:S01]  /*00e0*/  UMOV UR4, URZ ;  /* 0x000000ff00047c82 */ /* 0x000fe20008000000 */
[C---:B--2---:R-:W-:Y:S02]  /*00f0*/  LOP3.LUT R0, R16.reuse, R3, RZ, 0xfc, !PT ;  /* 0x0000000310007212 */ /* 0x044fe400078efcff */
[----:B------:R-:W-:Y:S02]  /*0100*/  LEA R19, R16, UR5, 0x2 ;  /* 0x0000000510137c11 */ /* 0x000fe4000f8e10ff */
[C---:B----4-:R-:W-:Y:S02]  /*0110*/  LEA R3, R5.reuse, R0, 0x6 ;  /* 0x0000000005037211 */ /* 0x050fe400078e30ff */
[----:B------:R-:W-:Y:S02]  /*0120*/  LEA R20, R5, R16, 0x6 ;  /* 0x0000001005147211 */ /* 0x000fe400078e30ff */
[----:B-----5:R-:W-:-:S02]  /*0130*/  LEA R0, R23, R0, 0x10 ;  /* 0x0000000017007211 */ /* 0x020fc400078e80ff */
[----:B------:R-:W-:Y:S02]  /*0140*/  LEA R23, R23, R2, 0x6 ;  /* 0x0000000217177211 */ /* 0x000fe400078e30ff */
[----:B------:R-:W-:Y:S02]  /*0150*/  LEA R18, R16, R21, 0x2 ;  /* 0x0000001510127211 */ /* 0x000fe400078e10ff */
[----:B---3--:R-:W-:-:S07]  /*0160*/  LEA R17, R2, R19, 0x8 ;  /* 0x0000001302117211 */ /* 0x008fce00078e40ff */
.L_x_0:
[----:B------:R-:W-:Y:S02]  /*0170*/  VIMNMX.U32 R4, PT, PT, R23, R16, !PT ;  /* 0x0000001017047248 */ /* 0x000fe40007fe0000 */
[----:B------:R-:W-:Y:S02]  /*0180*/  ISETP.GT.U32.AND P0, PT, R2, 0x3ff, PT ;  /* 0x000003ff0200780c */ /* 0x000fe40003f04070 */
[----:B------:R-:W-:Y:S02]  /*0190*/  ISETP.GT.U32.AND P1, PT, R4, 0x3ff, PT ;  /* 0x000003ff0400780c */ /* 0x000fe40003f24070 */
[----:B------:R-:W-:Y:S02]  /*01a0*/  ISETP.GT.OR P0, PT, R20, 0x3ff, P0 ;  /* 0x000003ff1400780c */ /* 0x000fe40000704670 */
[----:B------:R-:W-:Y:S02]  /*01b0*/  MOV R25, RZ ;  /* 0x000000ff00197202 */ /* 0x000fe40000000f00 */
[----:B------:R-:W-:-:S07]  /*01c0*/  MOV R6, RZ ;  /* 0x000000ff00067202 */ /* 0x000fce0000000f00 */
[----:B------:R-:W0:Y:S08]  /*01d0*/  @!P1 LDC.64 R12, c[0x0][0x380] ;  /* 0x0000e000ff0c9b82 */ /* 0x000e300000000a00 */
[----:B------:R-:W1:Y:S01]  /*01e0*/  @!P0 LDC.64 R4, c[0x0][0x388] ;  /* 0x0000e200ff048b82 */ /* 0x000e620000000a00 */
[----:B0-----:R-:W-:-:S05]  /*01f0*/  @!P1 IMAD.WIDE.U32 R12, R0, 0x4, R12 ;  /* 0x00000004000c9825 */ /* 0x001fca00078e000c */
[----:B------:R-:W2:Y:S01]  /*0200*/  @!P1 LDG.E R25, desc[UR8][R12.64] ;  /* 0x000000080c199981 */ /* 0x000ea2000c1e1900 */
[----:B-1----:R-:W-:-:S05]  /*0210*/  @!P0 IMAD.WIDE R4, R3, 0x4, R4 ;  /* 0x0000000403048825 */ /* 0x002fca00078e0204 */
[----:B------:R-:W3:Y:S04]  /*0220*/  @!P0 LDG.E R6, desc[UR8][R4.64] ;  /* 0x0000000804068981 */ /* 0x000ee8000c1e1900 */
[----:B--2---:R-:W-:Y:S04]  /*0230*/  STS [R18], R25 ;  /* 0x0000001912007388 */ /* 0x004fe80000000800 */
[----:B---3--:R-:W-:Y:S01]  /*0240*/  STS [R17], R6 ;  /* 0x0000000611007388 */ /* 0x008fe20000000800 */
[----:B------:R-:W-:Y:S06]  /*0250*/  BAR.SYNC.DEFER_BLOCKING 0x0 ;  /* 0x0000000000007b1d */ /* 0x000fec0000010000 */
[----:B------:R-:W-:Y:S04]  /*0260*/  LDS R24, [R19] ;  /* 0x0000000013187984 */ /* 0x000fe80000000800 */
[----:B------:R-:W0:Y:S04]  /*0270*/  LDS.128 R8, [R21] ;  /* 0x0000000015087984 */ /* 0x000e280000000c00 */
[----:B------:R-:W1:Y:S04]  /*0280*/  LDS R29, [R19+0x100] ;  /* 0x00010000131d7984 */ /* 0x000e680000000800 */
[----:B------:R-:W2:Y:S04]  /*0290*/  LDS R28, [R19+0x200] ;  /* 0x00020000131c7984 */ /* 0x000ea80000000800 */
[----:B------:R-:W3:Y:S04]  /*02a0*/  LDS R26, [R19+0x300] ;  /* 0x00030000131a7984 */ /* 0x000ee80000000800 */
[----:B------:R-:W-:Y:S04]  /*02b0*/  LDS R27, [R19+0x400] ;  /* 0x00040000131b7984 */ /* 0x000fe80000000800 */
[----:B------:R-:W4:Y:S04]  /*02c0*/  LDS.128 R12, [R21+0x10] ;  /* 0x00001000150c7984 */ /* 0x000f280000000c00 */
[----:B------:R-:W5:Y:S04]  /*02d0*/  LDS R22, [R19+0x500] ;  /* 0x0005000013167984 */ /* 0x000f680000000800 */
[----:B------:R-:W5:Y:S01]  /*02e0*/  LDS R25, [R19+0x600] ;  /* 0x0006000013197984 */ /* 0x000f620000000800 */
[----:B0-----:R-:W-:-:S03]  /*02f0*/  FFMA R8, R8, R24, R7 ;  /* 0x0000001808087223 */ /* 0x001fc60000000007 */
[----:B------:R-:W0:Y:S01]  /*0300*/  LDS R24, [R19+0x700] ;  /* 0x0007000013187984 */ /* 0x000e220000000800 */
[----:B-1----:R-:W-:-:S03]  /*0310*/  FFMA R9, R29, R9, R8 ;  /* 0x000000091d097223 */ /* 0x002fc60000000008 */
[----:B------:R-:W-:Y:S01]  /*0320*/  LDS R29, [R19+0x800] ;  /* 0x00080000131d7984 */ /* 0x000fe20000000800 */
[----:B--2---:R-:W-:-:S03]  /*0330*/  FFMA R9, R28, R10, R9 ;  /* 0x0000000a1c097223 */ /* 0x004fc60000000009 */
[----:B------:R-:W1:Y:S01]  /*0340*/  LDS.128 R4, [R21+0x20] ;  /* 0x0000200015047984 */ /* 0x000e620000000c00 */
[----:B---3--:R-:W-:-:S03]  /*0350*/  FFMA R11, R26, R11, R9 ;  /* 0x0000000b1a0b7223 */ /* 0x008fc60000000009 */
[----:B------:R-:W2:Y:S04]  /*0360*/  LDS R8, [R19+0x900] ;  /* 0x0009000013087984 */ /* 0x000ea80000000800 */
[----:B------:R-:W3:Y:S01]  /*0370*/  LDS R9, [R19+0xa00] ;  /* 0x000a000013097984 */ /* 0x000ee20000000800 */
[----:B----4-:R-:W-:-:S03]  /*0380*/  FFMA R11, R12, R27, R11 ;  /* 0x0000001b0c0b7223 */ /* 0x010fc6000000000b */
[----:B------:R-:W4:Y:S01]  /*0390*/  LDS R26, [R19+0xb00] ;  /* 0x000b0000131a7984 */ /* 0x000f220000000800 */
[----:B-----5:R-:W-:-:S03]  /*03a0*/  FFMA R22, R22, R13, R11 ;  /* 0x0000000d16167223 */ /* 0x020fc6000000000b */
[----:B------:R-:W-:Y:S01]  /*03b0*/  LDS R27, [R19+0xc00] ;  /* 0x000c0000131b7984 */ /* 0x000fe20000000800 */
[----:B------:R-:W-:-:S03]  /*03c0*/  FFMA R25, R25, R14, R22 ;  /* 0x0000000e19197223 */ /* 0x000fc60000000016 */
[----:B------:R-:W-:Y:S04]  /*03d0*/  LDS R22, [R19+0xd00] ;  /* 0x000d000013167984 */ /* 0x000fe80000000800 */
[----:B------:R-:W-:Y:S01]  /*03e0*/  LDS R28, [R19+0x3500] ;  /* 0x00350000131c7984 */ /* 0x000fe20000000800 */
[----:B0-----:R-:W-:-:S03]  /*03f0*/  FFMA R11, R24, R15, R25 ;  /* 0x0000000f180b7223 */ /* 0x001fc60000000019 */
[----:B------:R-:W0:Y:S04]  /*0400*/  LDS.128 R12, [R21+0x30] ;  /* 0x00003000150c7984 */ /* 0x000e280000000c00 */
[----:B------:R-:W5:Y:S04]  /*0410*/  LDS R25, [R19+0xe00] ;  /* 0x000e000013197984 */ /* 0x000f680000000800 */
[----:B------:R-:W5:Y:S01]  /*0420*/  LDS R24, [R19+0xf00] ;  /* 0x000f000013187984 */ /* 0x000f620000000800 */
[----:B-1----:R-:W-:-:S03]  /*0430*/  FFMA R11, R4, R29, R11 ;  /* 0x0000001d040b7223 */ /* 0x002fc6000000000b */
[----:B------:R-:W-:Y:S01]  /*0440*/  LDS R29, [R19+0x1000] ;  /* 0x00100000131d7984 */ /* 0x000fe20000000800 */
[----:B--2---:R-:W-:-:S03]  /*0450*/  FFMA R8, R8, R5, R11 ;  /* 0x0000000508087223 */ /* 0x004fc6000000000b */
[----:B------:R-:W-:Y:S01]  /*0460*/  LDS R4, [R19+0x1100] ;  /* 0x0011000013047984 */ /* 0x000fe20000000800 */
[----:B---3--:R-:W-:-:S03]  /*0470*/  FFMA R5, R9, R6, R8 ;  /* 0x0000000609057223 */ /* 0x008fc60000000008 */
[----:B------:R-:W1:Y:S01]  /*0480*/  LDS.128 R8, [R21+0x40] ;  /* 0x0000400015087984 */ /* 0x000e620000000c00 */
[----:B----4-:R-:W-:-:S03]  /*0490*/  FFMA R7, R26, R7, R5 ;  /* 0x000000071a077223 */ /* 0x010fc60000000005 */
[----:B------:R-:W2:Y:S04]  /*04a0*/  LDS R5, [R19+0x1200] ;  /* 0x0012000013057984 */ /* 0x000ea80000000800 */
[----:B------:R-:W3:Y:S01]  /*04b0*/  LDS R26, [R19+0x1300] ;  /* 0x00130000131a7984 */ /* 0x000ee20000000800 */
[----:B0-----:R-:W-:-:S03]  /*04c0*/  FFMA R7, R12, R27, R7 ;  /* 0x0000001b0c077223 */ /* 0x001fc60000000007 */
[----:B------:R-:W-:Y:S01]  /*04d0*/  LDS R27, [R19+0x1400] ;  /* 0x00140000131b7984 */ /* 0x000fe20000000800 */
[----:B------:R-:W-:-:S04]  /*04e0*/  FFMA R22, R22, R13, R7 ;  /* 0x0000000d16167223 */ /* 0x000fc80000000007 */
[----:B-----5:R-:W-:Y:S02]  /*04f0*/  FFMA R25, R25, R14, R22 ;  /* 0x0000000e19197223 */ /* 0x020fe40000000016 */
[----:B------:R-:W-:Y:S02]  /*0500*/  LDS R22, [R19+0x1500] ;  /* 0x0015000013167984 */ /* 0x000fe40000000800 */
[----:B------:R-:W-:Y:S02]  /*0510*/  FFMA R7, R24, R15, R25 ;  /* 0x0000000f18077223 */ /* 0x000fe40000000019 */
[----:B------:R-:W0:Y:S04]  /*0520*/  LDS.128 R12, [R21+0x50] ;  /* 0x00005000150c7984 */ /* 0x000e280000000c00 */
[----:B------:R-:W4:Y:S04]  /*0530*/  LDS R25, [R19+0x1600] ;  /* 0x0016000013197984 */ /* 0x000f280000000800 */
[----:B------:R-:W5:Y:S01]  /*0540*/  LDS R24, [R19+0x1700] ;  /* 0x0017000013187984 */ /* 0x000f620000000800 */
[----:B-1----:R-:W-:-:S03]  /*0550*/  FFMA R7, R8, R29, R7 ;  /* 0x0000001d08077223 */ /* 0x002fc60000000007 */
[----:B------:R-:W-:Y:S01]  /*0560*/  LDS R29, [R19+0x1800] ;  /* 0x00180000131d7984 */ /* 0x000fe20000000800 */
[----:B------:R-:W-:-:S03]  /*0570*/  FFMA R4, R4, R9, R7 ;  /* 0x0000000904047223 */ /* 0x000fc60000000007 */
[----:B------:R-:W-:Y:S01]  /*0580*/  LDS R8, [R19+0x1900] ;  /* 0x0019000013087984 */ /* 0x000fe20000000800 */
[----:B--2---:R-:W-:-:S03]  /*0590*/  FFMA R9, R5, R10, R4 ;  /* 0x0000000a05097223 */ /* 0x004fc60000000004 */
[----:B------:R-:W1:Y:S01]  /*05a0*/  LDS.128 R4, [R21+0x60] ;  /* 0x0000600015047984 */ /* 0x000e620000000c00 */
[----:B---3--:R-:W-:-:S03]  /*05b0*/  FFMA R11, R26, R11, R9 ;  /* 0x0000000b1a0b7223 */ /* 0x008fc60000000009 */
[----:B------:R-:W2:Y:S04]  /*05c0*/  LDS R9, [R19+0x1a00] ;  /* 0x001a000013097984 */ /* 0x000ea80000000800 */
[----:B------:R-:W3:Y:S01]  /*05d0*/  LDS R26, [R19+0x1b00] ;  /* 0x001b0000131a7984 */ /* 0x000ee20000000800 */
[----:B0-----:R-:W-:-:S03]  /*05e0*/  FFMA R11, R12, R27, R11 ;  /* 0x0000001b0c0b7223 */ /* 0x001fc6000000000b */
[----:B------:R-:W-:Y:S01]  /*05f0*/  LDS R27, [R19+0x1c00] ;  /* 0x001c0000131b7984 */ /* 0x000fe20000000800 */
[----:B------:R-:W-:-:S04]  /*0600*/  FFMA R22, R22, R13, R11 ;  /* 0x0000000d16167223 */ /* 0x000fc8000000000b */
[----:B----4-:R-:W-:Y:S02]  /*0610*/  FFMA R25, R25, R14, R22 ;  /* 0x0000000e19197223 */ /* 0x010fe40000000016 */
[----:B------:R-:W-:Y:S02]  /*0620*/  LDS R22, [R19+0x1d00] ;  /* 0x001d000013167984 */ /* 0x000fe40000000800 */
[----:B-----5:R-:W-:Y:S02]  /*0630*/  FFMA R11, R24, R15, R25 ;  /* 0x0000000f180b7223 */ /* 0x020fe40000000019 */
        /* <DEDUP_REMOVED lines=29> */
[----:B------:R-:W-:Y:S01]  /*0810*/  LDS R26, [R19+0x3100] ;  /* 0x00310000131a7984 */ /* 0x000fe20000000800 */
[----:B0-----:R-:W-:-:S04]  /*0820*/  FFMA R27, R12, R27, R29 ;  /* 0x0000001b0c1b7223 */ /* 0x001fc8000000001d */
[----:B------:R-:W-:Y:S02]  /*0830*/  FFMA R10, R22, R13, R27 ;  /* 0x0000000d160a7223 */ /* 0x000fe4000000001b */
[----:B------:R-:W0:Y:S02]  /*0840*/  LDS R22, [R19+0x2b00] ;  /* 0x002b000013167984 */ /* 0x000e240000000800 */
[----:B----4-:R-:W-:Y:S02]  /*0850*/  FFMA R25, R25, R14, R10 ;  /* 0x0000000e19197223 */ /* 0x010fe4000000000a */
[----:B------:R-:W-:Y:S02]  /*0860*/  LDS R27, [R19+0x2e00] ;  /* 0x002e0000131b7984 */ /* 0x000fe40000000800 */
[----:B-----5:R-:W-:Y:S02]  /*0870*/  FFMA R29, R24, R15, R25 ;  /* 0x0000000f181d7223 */ /* 0x020fe40000000019 */
[----:B------:R-:W-:Y:S04]  /*0880*/  LDS R25, [R19+0x2c00] ;  /* 0x002c000013197984 */ /* 0x000fe80000000800 */
[----:B------:R-:W3:Y:S04]  /*0890*/  LDS.128 R12, [R21+0xb0] ;  /* 0x0000b000150c7984 */ /* 0x000ee80000000c00 */
[----:B------:R-:W4:Y:S01]  /*08a0*/  LDS R24, [R19+0x2d00] ;  /* 0x002d000013187984 */ /* 0x000f220000000800 */
[----:B-1----:R-:W-:-:S03]  /*08b0*/  FFMA R9, R4, R9, R29 ;  /* 0x0000000904097223 */ /* 0x002fc6000000001d */
[----:B------:R-:W1:Y:S01]  /*08c0*/  LDS R4, [R19+0x2f00] ;  /* 0x002f000013047984 */ /* 0x000e620000000800 */
[----:B------:R-:W-:-:S03]  /*08d0*/  FFMA R8, R8, R5, R9 ;  /* 0x0000000508087223 */ /* 0x000fc60000000009 */
[----:B------:R-:W-:Y:S01]  /*08e0*/  LDS R29, [R19+0x3000] ;  /* 0x00300000131d7984 */ /* 0x000fe20000000800 */
[----:B--2---:R-:W-:-:S03]  /*08f0*/  FFMA R5, R11, R6, R8 ;  /* 0x000000060b057223 */ /* 0x004fc60000000008 */
[----:B------:R-:W2:Y:S01]  /*0900*/  LDS.128 R8, [R21+0xc0] ;  /* 0x0000c00015087984 */ /* 0x000ea20000000c00 */
[----:B0-----:R-:W-:-:S03]  /*0910*/  FFMA R5, R22, R7, R5 ;  /* 0x0000000716057223 */ /* 0x001fc60000000005 */
[----:B------:R-:W0:Y:S01]  /*0920*/  LDS R22, [R19+0x3200] ;  /* 0x0032000013167984 */ /* 0x000e220000000800 */
[----:B---3--:R-:W-:-:S03]  /*0930*/  FFMA R5, R12, R25, R5 ;  /* 0x000000190c057223 */ /* 0x008fc60000000005 */
[----:B------:R-:W-:Y:S01]  /*0940*/  LDS R25, [R19+0x3400] ;  /* 0x0034000013197984 */ /* 0x000fe20000000800 */
[----:B----4-:R-:W-:-:S04]  /*0950*/  FFMA R24, R24, R13, R5 ;  /* 0x0000000d18187223 */ /* 0x010fc80000000005 */
[----:B------:R-:W-:Y:S02]  /*0960*/  FFMA R27, R27, R14, R24 ;  /* 0x0000000e1b1b7223 */ /* 0x000fe40000000018 */
[----:B------:R-:W3:Y:S02]  /*0970*/  LDS R24, [R19+0x3300] ;  /* 0x0033000013187984 */ /* 0x000ee40000000800 */
[----:B-1----:R-:W-:Y:S02]  /*0980*/  FFMA R15, R4, R15, R27 ;  /* 0x0000000f040f7223 */ /* 0x002fe4000000001b */
[----:B------:R-:W1:Y:S04]  /*0990*/  LDS.128 R4, [R21+0xd0] ;  /* 0x0000d00015047984 */ /* 0x000e680000000c00 */
[----:B------:R-:W4:Y:S01]  /*09a0*/  LDS R27, [R19+0x3600] ;  /* 0x00360000131b7984 */ /* 0x000f220000000800 */
[----:B--2---:R-:W-:-:S03]  /*09b0*/  FFMA R15, R8, R29, R15 ;  /* 0x0000001d080f7223 */ /* 0x004fc6000000000f */
[----:B------:R-:W2:Y:S01]  /*09c0*/  LDS R8, [R19+0x3700] ;  /* 0x0037000013087984 */ /* 0x000ea20000000800 */
[----:B------:R-:W-:-:S03]  /*09d0*/  FFMA R9, R26, R9, R15 ;  /* 0x000000091a097223 */ /* 0x000fc6000000000f */
[----:B------:R-:W-:Y:S01]  /*09e0*/  LDS.128 R12, [R21+0xe0] ;  /* 0x0000e000150c7984 */ /* 0x000fe20000000c00 */
[----:B0-----:R-:W-:-:S03]  /*09f0*/  FFMA R29, R22, R10, R9 ;  /* 0x0000000a161d7223 */ /* 0x001fc60000000009 */
[----:B------:R-:W0:Y:S04]  /*0a00*/  LDS R9, [R19+0x3800] ;  /* 0x0038000013097984 */ /* 0x000e280000000800 */
[----:B------:R-:W5:Y:S04]  /*0a10*/  LDS R10, [R19+0x3900] ;  /* 0x00390000130a7984 */ /* 0x000f680000000800 */
[----:B------:R-:W-:Y:S01]  /*0a20*/  LDS R22, [R19+0x3b00] ;  /* 0x003b000013167984 */ /* 0x000fe20000000800 */
[----:B---3--:R-:W-:-:S04]  /*0a30*/  FFMA R11, R24, R11, R29 ;  /* 0x0000000b180b7223 */ /* 0x008fc8000000001d */
[----:B-1----:R-:W-:Y:S02]  /*0a40*/  FFMA R11, R4, R25, R11 ;  /* 0x00000019040b7223 */ /* 0x002fe4000000000b */
[----:B------:R-:W-:Y:S02]  /*0a50*/  LDS R25, [R19+0x3e00] ;  /* 0x003e000013197984 */ /* 0x000fe40000000800 */
[----:B------:R-:W-:Y:S02]  /*0a60*/  FFMA R28, R28, R5, R11 ;  /* 0x000000051c1c7223 */ /* 0x000fe4000000000b */
[----:B------:R-:W1:Y:S02]  /*0a70*/  LDS R11, [R19+0x3a00] ;  /* 0x003a0000130b7984 */ /* 0x000e640000000800 */
[----:B----4-:R-:W-:-:S04]  /*0a80*/  FFMA R27, R27, R6, R28 ;  /* 0x000000061b1b7223 */ /* 0x010fc8000000001c */
[----:B--2---:R-:W-:Y:S02]  /*0a90*/  FFMA R29, R8, R7, R27 ;  /* 0x00000007081d7223 */ /* 0x004fe4000000001b */
[----:B------:R-:W-:Y:S04]  /*0aa0*/  LDS R27, [R19+0x3c00] ;  /* 0x003c0000131b7984 */ /* 0x000fe80000000800 */
[----:B------:R-:W2:Y:S04]  /*0ab0*/  LDS.128 R4, [R21+0xf0] ;  /* 0x0000f00015047984 */ /* 0x000ea80000000c00 */
[----:B------:R-:W3:Y:S01]  /*0ac0*/  LDS R8, [R19+0x3d00] ;  /* 0x003d000013087984 */ /* 0x000ee20000000800 */
[----:B0-----:R-:W-:-:S03]  /*0ad0*/  FFMA R9, R12, R9, R29 ;  /* 0x000000090c097223 */ /* 0x001fc6000000001d */
[----:B------:R-:W0:Y:S01]  /*0ae0*/  LDS R12, [R19+0x3f00] ;  /* 0x003f0000130c7984 */ /* 0x000e220000000800 */
[----:B-----5:R-:W-:Y:S01]  /*0af0*/  FFMA R10, R10, R13, R9 ;  /* 0x0000000d0a0a7223 */ /* 0x020fe20000000009 */
[----:B------:R-:W-:-:S04]  /*0b00*/  UIADD3 UR4, UPT, UPT, UR4, 0x1, URZ ;  /* 0x0000000104047890 */ /* 0x000fc8000fffe0ff */
[----:B------:R-:W-:Y:S01]  /*0b10*/  UISETP.NE.AND UP0, UPT, UR4, 0x10, UPT ;  /* 0x000000100400788c */ /* 0x000fe2000bf05270 */
[----:B-1----:R-:W-:-:S04]  /*0b20*/  FFMA R11, R11, R14, R10 ;  /* 0x0000000e0b0b7223 */ /* 0x002fc8000000000a */
[----:B------:R-:W-:-:S04]  /*0b30*/  FFMA R11, R22, R15, R11 ;  /* 0x0000000f160b7223 */ /* 0x000fc8000000000b */
[----:B--2---:R-:W-:-:S04]  /*0b40*/  FFMA R11, R4, R27, R11 ;  /* 0x0000001b040b7223 */ /* 0x004fc8000000000b */
[----:B---3--:R-:W-:-:S04]  /*0b50*/  FFMA R8, R8, R5, R11 ;  /* 0x0000000508087223 */ /* 0x008fc8000000000b */
[----:B------:R-:W-:Y:S01]  /*0b60*/  FFMA R25, R25, R6, R8 ;  /* 0x0000000619197223 */ /* 0x000fe20000000008 */
[----:B------:R-:W-:Y:S02]  /*0b70*/  IADD3 R2, PT, PT, R2, 0x40, RZ ;  /* 0x0000004002027810 */ /* 0x000fe40007ffe0ff */
[----:B------:R-:W-:Y:S01]  /*0b80*/  IADD3 R16, PT, PT, R16, 0x40, RZ ;  /* 0x0000004010107810 */ /* 0x000fe20007ffe0ff */
[----:B0-----:R-:W-:Y:S01]  /*0b90*/  FFMA R7, R12, R7, R25 ;  /* 0x000000070c077223 */ /* 0x001fe20000000019 */
[----:B------:R-:W-:Y:S02]  /*0ba0*/  IADD3 R0, PT, PT, R0, 0x40, RZ ;  /* 0x0000004000007810 */ /* 0x000fe40007ffe0ff */
[----:B------:R-:W-:Y:S01]  /*0bb0*/  IADD3 R3, PT, PT, R3, 0x10000, RZ ;  /* 0x0001000003037810 */ /* 0x000fe20007ffe0ff */
[----:B------:R-:W-:Y:S06]  /*0bc0*/  BAR.SYNC.DEFER_BLOCKING 0x0 ;  /* 0x0000000000007b1d */ /* 0x000fec0000010000 */
[----:B------:R-:W-:Y:S05]  /*0bd0*/  BRA.U UP0, `(.L_x_0) ;  /* 0xfffffff500647547 */ /* 0x000fea000b83ffff */
[----:B------:R-:W-:-:S04]  /*0be0*/  ISETP.GT.AND P0, PT, R20, 0x3ff, PT ;  /* 0x000003ff1400780c */ /* 0x000fc80003f04270 */
[----:B------:R-:W-:-:S13]  /*0bf0*/  ISETP.GT.U32.OR P0, PT, R23, 0x3ff, P0 ;  /* 0x000003ff1700780c */ /* 0x000fda0000704470 */
[----:B------:R-:W-:Y:S05]  /*0c00*/  @P0 EXIT ;  /* 0x000000000000094d */ /* 0x000fea0003800000 */
[----:B------:R-:W0:Y:S01]  /*0c10*/  LDC.64 R2, c[0x0][0x390] ;  /* 0x0000e400ff027b82 */ /* 0x000e220000000a00 */
[----:B------:R-:W-:-:S05]  /*0c20*/  LEA R23, R23, R20, 0xa ;  /* 0x0000001417177211 */ /* 0x000fca00078e50ff */
[----:B0-----:R-:W-:-:S05]  /*0c30*/  IMAD.WIDE R2, R23, 0x4, R2 ;  /* 0x0000000417027825 */ /* 0x001fca00078e0202 */
[----:B------:R-:W-:Y:S01]  /*0c40*/  STG.E desc[UR8][R2.64], R7 ;  /* 0x0000000702007986 */ /* 0x000fe2000c101908 */
[----:B------:R-:W-:Y:S05]  /*0c50*/  EXIT ;  /* 0x000000000000794d */ /* 0x000fea0003800000 */
.L_x_1:
[----:B------:R-:W-:-:S00]  /*0c60*/  BRA `(.L_x_1) ;  /* 0xfffffffc00fc7947 */ /* 0x000fc0000383ffff */
[----:B------:R-:W-:-:S00]  /*0c70*/  NOP ;  /* 0x0000000000007918 */ /* 0x000fc00000000000 */
        /* <DEDUP_REMOVED lines=8> */
.L_x_4:


//--------------------- .text._Z6matmulPfS_S_     --------------------------
	.section	.text._Z6matmulPfS_S_,"ax",@progbits
	.align	128
        .global         _Z6matmulPfS_S_
        .type           _Z6matmulPfS_S_,@function
        .size           _Z6matmulPfS_S_,(.L_x_5 - _Z6matmulPfS_S_)
        .other          _Z6matmulPfS_S_,@"STO_CUDA_ENTRY STV_DEFAULT"
_Z6matmulPfS_S_:
.text._Z6matmulPfS_S_:
[----:B------:R-:W-:Y:S01]  /*0000*/  LDC R1, c[0x0][0x37c] ;  /* 0x0000df00ff017b82 */ /* 0x000fe20000000800 */
[----:B------:R-:W0:Y:S01]  /*0010*/  S2R R0, SR_CTAID.X ;  /* 0x0000000000007919 */ /* 0x000e220000002500 */
[----:B------:R-:W0:Y:S01]  /*0020*/  LDCU UR4, c[0x0][0x360] ;  /* 0x00006c00ff0477ac */ /* 0x000e220008000800 */
[----:B------:R-:W0:Y:S01]  /*0030*/  S2R R3, SR_TID.X ;  /* 0x0000000000037919 */ /* 0x000e220000002100 */
[----:B------:R-:W1:Y:S01]  /*0040*/  LDCU UR5, c[0x0][0x364] ;  /* 0x00006c80ff0577ac */ /* 0x000e620008000800 */
[----:B------:R-:W1:Y:S01]  /*0050*/  S2R R7, SR_CTAID.Y ;  /* 0x0000000000077919 */ /* 0x000e620000002600 */
[----:B------:R-:W1:Y:S01]  /*0060*/  S2R R2, SR_TID.Y ;  /* 0x0000000000027919 */ /* 0x000e620000002200 */
[----:B0-----:R-:W-:-:S05]  /*0070*/  IMAD R0, R0, UR4, R3 ;  /* 0x0000000400007c24 */ /* 0x001fca000f8e0203 */
[----:B------:R-:W-:Y:S01]  /*0080*/  ISETP.GT.AND P0, PT, R0, 0x3ff, PT ;  /* 0x000003ff0000780c */ /* 0x000fe20003f04270 */
[----:B-1----:R-:W-:-:S05]  /*0090*/  IMAD R7, R7, UR5, R2 ;  /* 0x0000000507077c24 */ /* 0x002fca000f8e0202 */
[----:B------:R-:W-:-:S13]  /*00a0*/  ISETP.GT.U32.OR P0, PT, R7, 0x3ff, P0 ;  /* 0x000003ff0700780c */ /* 0x000fda0000704470 */
[----:B------:R-:W-:Y:S05]  /*00b0*/  @P0 EXIT ;  /* 0x000000000000094d */ /* 0x000fea0003800000 */
[----:B------:R-:W0:Y:S01]  /*00c0*/  LDC.64 R2, c[0x0][0x380] ;  /* 0x0000e000ff027b82 */ /* 0x000e220000000a00 */
[----:B------:R-:W1:Y:S01]  /*00d0*/  LDCU.64 UR6, c[0x0][0x388] ;  /* 0x00007100ff0677ac */ /* 0x000e620008000a00 */
[----:B------:R-:W-:Y:S01]  /*00e0*/  SHF.L.U32 R7, R7, 0xa, RZ ;  /* 0x0000000a07077819 */ /* 0x000fe200000006ff */
[----:B------:R-:W-:Y:S01]  /*00f0*/  HFMA2 R14, -RZ, RZ, 0, 0 ;  /* 0x00000000ff0e7431 */ /* 0x000fe200000001ff */
[----:B------:R-:W-:Y:S01]  /*0100*/  MOV R6, R0 ;  /* 0x0000000000067202 */ /* 0x000fe20000000f00 */
[----:B------:R-:W2:Y:S01]  /*0110*/  LDCU.64 UR8, c[0x0][0x358] ;  /* 0x00006b00ff0877ac */ /* 0x000ea20008000a00 */
[----:B------:R-:W-:Y:S01]  /*0120*/  UMOV UR4, URZ ;  /* 0x000000ff00047c82 */ /* 0x000fe20008000000 */
[----:B-1----:R-:W-:-:S04]  /*0130*/  UIADD3 UR5, UP0, UPT, UR6, 0x8000, URZ ;  /* 0x0000800006057890 */ /* 0x002fc8000ff1e0ff */
[----:B------:R-:W-:Y:S01]  /*0140*/  UIADD3.X UR6, UPT, UPT, URZ, UR7, URZ, UP0, !UPT ;  /* 0x00000007ff067290 */ /* 0x000fe200087fe4ff */
[----:B0-----:R-:W-:-:S03]  /*0150*/  IMAD.WIDE.U32 R2, R7, 0x4, R2 ;  /* 0x0000000407027825 */ /* 0x001fc600078e0002 */
[----:B------:R-:W-:-:S04]  /*0160*/  IADD3 R4, P0, PT, R2, 0x20, RZ ;  /* 0x0000002002047810 */ /* 0x000fc80007f1e0ff */
[----:B--2---:R-:W-:-:S09]  /*0170*/  IADD3.X R5, PT, PT, RZ, R3, RZ, P0, !PT ;  /* 0x00000003ff057210 */ /* 0x004fd200007fe4ff */
.L_x_2:
[----:B------:R-:W-:Y:S01]  /*0180*/  MOV R2, UR5 ;  /* 0x0000000500027c02 */ /* 0x000fe20008000f00 */
[----:B------:R-:W2:Y:S01]  /*0190*/  LDG.E R15, desc[UR8][R4.64+-0x20] ;  /* 0xffffe008040f7981 */ /* 0x000ea2000c1e1900 */
[----:B------:R-:W-:-:S03]  /*01a0*/  MOV R3, UR6 ;  /* 0x0000000600037c02 */ /* 0x000fc60008000f00 */
[----:B------:R-:W3:Y:S01]  /*01b0*/  LDG.E R24, desc[UR8][R4.64+-0x1c] ;  /* 0xffffe40804187981 */ /* 0x000ee2000c1e1900 */
[----:B------:R-:W-:-:S03]  /*01c0*/  IMAD.WIDE R2, R6, 0x4, R2 ;  /* 0x0000000406027825 */ /* 0x000fc600078e0202 */
[----:B------:R-:W4:Y:S04]  /*01d0*/  LDG.E R19, desc[UR8][R4.64+-0x18] ;  /* 0xffffe80804137981 */ /* 0x000f28000c1e1900 */
[----:B------:R-:W2:Y:S04]  /*01e0*/  LDG.E R16, desc[UR8][R2.64+-0x8000] ;  /* 0xff80000802107981 */ /* 0x000ea8000c1e1900 */
[----:B------:R-:W3:Y:S04]  /*01f0*/  LDG.E R25, desc[UR8][R2.64+-0x7000] ;  /* 0xff90000802197981 */ /* 0x000ee8000c1e1900 */
[----:B------:R-:W4:Y:S04]  /*0200*/  LDG.E R18, desc[UR8][R2.64+-0x6000] ;  /* 0xffa0000802127981 */ /* 0x000f28000c1e1900 */
[----:B------:R-:W5:Y:S04]  /*0210*/  LDG.E R20, desc[UR8][R4.64+-0x14] ;  /* 0xffffec0804147981 */ /* 0x000f68000c1e1900 */
        /* <DEDUP_REMOVED lines=11> */
[----:B------:R-:W5:Y:S01]  /*02d0*/  LDG.E R26, desc[UR8][R4.64+0x1c] ;  /* 0x00001c08041a7981 */ /* 0x000f62000c1e1900 */
[----:B--2---:R-:W-:-:S03]  /*02e0*/  FFMA R15, R15, R16, R14 ;  /* 0x000000100f0f7223 */ /* 0x004fc6000000000e */
[----:B------:R-:W2:Y:S01]  /*02f0*/  LDG.E R16, desc[UR8][R4.64] ;  /* 0x0000000804107981 */ /* 0x000ea2000c1e1900 */
[----:B---3--:R-:W-:-:S03]  /*0300*/  FFMA R24, R24, R25, R15 ;  /* 0x0000001918187223 */ /* 0x008fc6000000000f */
[----:B------:R-:W3:Y:S01]  /*0310*/  LDG.E R14, desc[UR8][R4.64+0x4] ;  /* 0x00000408040e7981 */ /* 0x000ee2000c1e1900 */
[----:B----4-:R-:W-:-:S03]  /*0320*/  FFMA R25, R19, R18, R24 ;  /* 0x0000001213197223 */ /* 0x010fc60000000018 */
[----:B------:R-:W3:Y:S04]  /*0330*/  LDG.E R15, desc[UR8][R2.64+0x1000] ;  /* 0x00100008020f7981 */ /* 0x000ee8000c1e1900 */
[----:B------:R-:W4:Y:S01]  /*0340*/  LDG.E R18, desc[UR8][R4.64+0x8] ;  /* 0x0000080804127981 */ /* 0x000f22000c1e1900 */
[----:B-----5:R-:W-:-:S03]  /*0350*/  FFMA R25, R20, R21, R25 ;  /* 0x0000001514197223 */ /* 0x020fc60000000019 */
[----:B------:R-:W4:Y:S04]  /*0360*/  LDG.E R19, desc[UR8][R2.64+0x2000] ;  /* 0x0020000802137981 */ /* 0x000f28000c1e1900 */
[----:B------:R-:W5:Y:S01]  /*0370*/  LDG.E R20, desc[UR8][R4.64+0xc] ;  /* 0x00000c0804147981 */ /* 0x000f62000c1e1900 */
[----:B------:R-:W-:-:S03]  /*0380*/  FFMA R25, R22, R23, R25 ;  /* 0x0000001716197223 */ /* 0x000fc60000000019 */
[----:B------:R-:W5:Y:S04]  /*0390*/  LDG.E R21, desc[UR8][R2.64+0x3000] ;  /* 0x0030000802157981 */ /* 0x000f68000c1e1900 */
[----:B------:R-:W5:Y:S04]  /*03a0*/  LDG.E R22, desc[UR8][R4.64+0x10] ;  /* 0x0000100804167981 */ /* 0x000f68000c1e1900 */
[----:B------:R-:W5:Y:S01]  /*03b0*/  LDG.E R23, desc[UR8][R2.64+0x4000] ;  /* 0x0040000802177981 */ /* 0x000f62000c1e1900 */
[----:B------:R-:W-:-:S03]  /*03c0*/  FFMA R28, R12, R13, R25 ;  /* 0x0000000d0c1c7223 */ /* 0x000fc60000000019 */
[----:B------:R-:W5:Y:S04]  /*03d0*/  LDG.E R24, desc[UR8][R4.64+0x14] ;  /* 0x0000140804187981 */ /* 0x000f68000c1e1900 */
[----:B------:R-:W5:Y:S04]  /*03e0*/  LDG.E R25, desc[UR8][R2.64+0x5000] ;  /* 0x0050000802197981 */ /* 0x000f68000c1e1900 */
[----:B------:R0:W5:Y:S04]  /*03f0*/  LDG.E R13, desc[UR8][R4.64+0x18] ;  /* 0x00001808040d7981 */ /* 0x000168000c1e1900 */
[----:B------:R-:W5:Y:S01]  /*0400*/  LDG.E R12, desc[UR8][R2.64+0x6000] ;  /* 0x00600008020c7981 */ /* 0x000f62000c1e1900 */
[----:B------:R-:W-:-:S04]  /*0410*/  FFMA R9, R9, R8, R28 ;  /* 0x0000000809097223 */ /* 0x000fc8000000001c */
[----:B------:R-:W-:Y:S01]  /*0420*/  FFMA R9, R10, R11, R9 ;  /* 0x0000000b0a097223 */ /* 0x000fe20000000009 */
[----:B------:R-:W-:-:S04]  /*0430*/  UIADD3 UR4, UPT, UPT, UR4, 0x10, URZ ;  /* 0x0000001004047890 */ /* 0x000fc8000fffe0ff */
[----:B------:R-:W-:Y:S01]  /*0440*/  UISETP.NE.AND UP0, UPT, UR4, 0x400, UPT ;  /* 0x000004000400788c */ /* 0x000fe2000bf05270 */
[----:B0-----:R-:W-:Y:S02]  /*0450*/  IADD3 R4, P0, PT, R4, 0x40, RZ ;  /* 0x0000004004047810 */ /* 0x001fe40007f1e0ff */
[----:B------:R-:W-:Y:S02]  /*0460*/  IADD3 R6, PT, PT, R6, 0x4000, RZ ;  /* 0x0000400006067810 */ /* 0x000fe40007ffe0ff */
[----:B------:R-:W-:Y:S01]  /*0470*/  IADD3.X R5, PT, PT, RZ, R5, RZ, P0, !PT ;  /* 0x00000005ff057210 */ /* 0x000fe200007fe4ff */
[----:B--2---:R-:W-:-:S04]  /*0480*/  FFMA R9, R16, R17, R9 ;  /* 0x0000001110097223 */ /* 0x004fc80000000009 */
[----:B---3--:R-:W-:-:S04]  /*0490*/  FFMA R9, R14, R15, R9 ;  /* 0x0000000f0e097223 */ /* 0x008fc80000000009 */
[----:B----4-:R-:W-:-:S04]  /*04a0*/  FFMA R9, R18, R19, R9 ;  /* 0x0000001312097223 */ /* 0x010fc80000000009 */
[----:B-----5:R-:W-:-:S04]  /*04b0*/  FFMA R9, R20, R21, R9 ;  /* 0x0000001514097223 */ /* 0x020fc80000000009 */
[----:B------:R-:W-:-:S04]  /*04c0*/  FFMA R9, R22, R23, R9 ;  /* 0x0000001716097223 */ /* 0x000fc80000000009 */
[----:B------:R-:W-:-:S04]  /*04d0*/  FFMA R24, R24, R25, R9 ;  /* 0x0000001918187223 */ /* 0x000fc80000000009 */
[----:B------:R-:W-:-:S04]  /*04e0*/  FFMA R13, R13, R12, R24 ;  /* 0x0000000c0d0d7223 */ /* 0x000fc80000000018 */
[----:B------:R-:W-:Y:S01]  /*04f0*/  FFMA R14, R26, R27, R13 ;  /* 0x0000001b1a0e7223 */ /* 0x000fe2000000000d */
[----:B------:R-:W-:Y:S06]  /*0500*/  BRA.U UP0, `(.L_x_2) ;  /* 0xfffffffd001c7547 */ /* 0x000fec000b83ffff */
[----:B------:R-:W0:Y:S01]  /*0510*/  LDC.64 R2, c[0x0][0x390] ;  /* 0x0000e400ff027b82 */ /* 0x000e220000000a00 */
[----:B------:R-:W-:-:S05]  /*0520*/  IADD3 R7, PT, PT, R0, R7, RZ ;  /* 0x0000000700077210 */ /* 0x000fca0007ffe0ff */
[----:B0-----:R-:W-:-:S05]  /*0530*/  IMAD.WIDE R2, R7, 0x4, R2 ;  /* 0x0000000407027825 */ /* 0x001fca00078e0202 */
[----:B------:R-:W-:Y:S01]  /*0540*/  STG.E desc[UR8][R2.64], R14 ;  /* 0x0000000e02007986 */ /* 0x000fe2000c101908 */
[----:B------:R-:W-:Y:S05]  /*0550*/  EXIT ;  /* 0x000000000000794d */ /* 0x000fea0003800000 */
.L_x_3:
        /* <DEDUP_REMOVED lines=10> */
.L_x_5:


//--------------------- .nv.shared._Z11matmul_tilePfS_S_ --------------------------
	.section	.nv.shared._Z11matmul_tilePfS_S_,"aw",@nobits
	.sectionflags	@""
	.align	4
.nv.shared._Z11matmul_tilePfS_S_:
	.zero		33792


//--------------------- .nv.shared.reserved.0     --------------------------
	.section	.nv.shared.reserved.0,"aw",@nobits
	.weak		__nv_reservedSMEM_offset_0_alias
	.size		__nv_reservedSMEM_offset_0_alias, 0, 64
	.other		__nv_reservedSMEM_offset_0_alias,@"STO_CUDA_RESERVED_SHARED STV_DEFAULT"
__nv_reservedSMEM_offset_0_alias:
	.zero		0
	.zero		64


//--------------------- .nv.constant0._Z11matmul_tilePfS_S_ --------------------------
	.section	.nv.constant0._Z11matmul_tilePfS_S_,"a",@progbits
	.sectionflags	@""
	.align	4
.nv.constant0._Z11matmul_tilePfS_S_:
	.zero		920


//--------------------- .nv.constant0._Z6matmulPfS_S_ --------------------------
	.section	.nv.constant0._Z6matmulPfS_S_,"a",@progbits
	.sectionflags	@""
	.align	4
.nv.constant0._Z6matmulPfS_S_:
	.zero		920


//--------------------- SYMBOLS --------------------------

	.type		.nv.reservedSmem.offset0,@object
	.size		.nv.reservedSmem.offset0,0x4
	.type		.nv.reservedSmem.cap,@object
	.size		.nv.reservedSmem.cap,0x4
